//
// Generated by NVIDIA NVVM Compiler
//
// Compiler Build ID: CL-36424714
// Cuda compilation tools, release 13.0, V13.0.88
// Based on NVVM 20.0.0
//

.version 9.0
.target sm_100
.address_size 64

	// .globl	_Z14compute_kernelPfi
.global .align 4 .b8 __cudart_i2opi_f[24] = {65, 144, 67, 60, 153, 149, 98, 219, 192, 221, 52, 245, 209, 87, 39, 252, 41, 21, 68, 78, 110, 131, 249, 162};

.visible .entry _Z14compute_kernelPfi(
	.param .u64 .ptr .align 1 _Z14compute_kernelPfi_param_0,
	.param .u32 _Z14compute_kernelPfi_param_1
)
{
	.local .align 4 .b8 	__local_depot0[28];
	.reg .b64 	%SP;
	.reg .b64 	%SPL;
	.reg .pred 	%p<19>;
	.reg .b32 	%r<88>;
	.reg .b32 	%f<51>;
	.reg .b64 	%rd<42>;
	.reg .b64 	%fd<5>;

	mov.u64 	%SPL, __local_depot0;
	ld.param.u64 	%rd14, [_Z14compute_kernelPfi_param_0];
	ld.param.u32 	%r31, [_Z14compute_kernelPfi_param_1];
	add.u64 	%rd1, %SPL, 0;
	add.u64 	%rd2, %SPL, 0;
	mov.u32 	%r32, %ctaid.x;
	mov.u32 	%r33, %ntid.x;
	mov.u32 	%r34, %tid.x;
	mad.lo.s32 	%r1, %r32, %r33, %r34;
	setp.ge.s32 	%p1, %r1, %r31;
	@%p1 bra 	$L__BB0_20;
	cvta.to.global.u64 	%rd17, %rd14;
	mul.wide.s32 	%rd18, %r1, 4;
	add.s64 	%rd3, %rd17, %rd18;
	ld.global.f32 	%f48, [%rd3];
	mov.b32 	%r79, 0;
	mov.u64 	%rd29, __cudart_i2opi_f;
$L__BB0_2:
	mul.f32 	%f13, %f48, 0f3F22F983;
	cvt.rni.s32.f32 	%r87, %f13;
	cvt.rn.f32.s32 	%f14, %r87;
	fma.rn.f32 	%f15, %f14, 0fBFC90FDA, %f48;
	fma.rn.f32 	%f16, %f14, 0fB3A22168, %f15;
	fma.rn.f32 	%f50, %f14, 0fA7C234C5, %f16;
	abs.f32 	%f4, %f48;
	setp.ltu.f32 	%p2, %f4, 0f47CE4780;
	mov.u32 	%r83, %r87;
	mov.f32 	%f49, %f50;
	@%p2 bra 	$L__BB0_10;
	setp.neu.f32 	%p3, %f4, 0f7F800000;
	@%p3 bra 	$L__BB0_5;
	mov.f32 	%f19, 0f00000000;
	mul.rn.f32 	%f49, %f48, %f19;
	mov.b32 	%r83, 0;
	bra.uni 	$L__BB0_10;
$L__BB0_5:
	mov.b32 	%r4, %f48;
	shl.b32 	%r37, %r4, 8;
	or.b32  	%r5, %r37, -2147483648;
	mov.b64 	%rd40, 0;
	mov.b32 	%r80, 0;
	mov.u64 	%rd38, %rd29;
	mov.u64 	%rd39, %rd2;
$L__BB0_6:
	.pragma "nounroll";
	ld.global.nc.u32 	%r38, [%rd38];
	mad.wide.u32 	%rd21, %r38, %r5, %rd40;
	shr.u64 	%rd40, %rd21, 32;
	st.local.u32 	[%rd39], %rd21;
	add.s32 	%r80, %r80, 1;
	add.s64 	%rd39, %rd39, 4;
	add.s64 	%rd38, %rd38, 4;
	setp.ne.s32 	%p4, %r80, 6;
	@%p4 bra 	$L__BB0_6;
	shr.u32 	%r39, %r4, 23;
	st.local.u32 	[%rd2+24], %rd40;
	and.b32  	%r8, %r39, 31;
	and.b32  	%r40, %r39, 224;
	add.s32 	%r41, %r40, -128;
	shr.u32 	%r42, %r41, 5;
	mul.wide.u32 	%rd22, %r42, 4;
	sub.s64 	%rd10, %rd2, %rd22;
	ld.local.u32 	%r81, [%rd10+24];
	ld.local.u32 	%r82, [%rd10+20];
	setp.eq.s32 	%p5, %r8, 0;
	@%p5 bra 	$L__BB0_9;
	shf.l.wrap.b32 	%r81, %r82, %r81, %r8;
	ld.local.u32 	%r43, [%rd10+16];
	shf.l.wrap.b32 	%r82, %r43, %r82, %r8;
$L__BB0_9:
	shr.u32 	%r44, %r81, 30;
	shf.l.wrap.b32 	%r45, %r82, %r81, 2;
	shl.b32 	%r46, %r82, 2;
	shr.u32 	%r47, %r45, 31;
	add.s32 	%r48, %r47, %r44;
	neg.s32 	%r49, %r48;
	setp.lt.s32 	%p6, %r4, 0;
	selp.b32 	%r83, %r49, %r48, %p6;
	xor.b32  	%r50, %r45, %r4;
	shr.s32 	%r51, %r45, 31;
	xor.b32  	%r52, %r51, %r45;
	xor.b32  	%r53, %r51, %r46;
	cvt.u64.u32 	%rd23, %r52;
	shl.b64 	%rd24, %rd23, 32;
	cvt.u64.u32 	%rd25, %r53;
	or.b64  	%rd26, %rd24, %rd25;
	cvt.rn.f64.s64 	%fd1, %rd26;
	mul.f64 	%fd2, %fd1, 0d3BF921FB54442D19;
	cvt.rn.f32.f64 	%f17, %fd2;
	neg.f32 	%f18, %f17;
	setp.lt.s32 	%p7, %r50, 0;
	selp.f32 	%f49, %f18, %f17, %p7;
$L__BB0_10:
	setp.ltu.f32 	%p8, %f4, 0f47CE4780;
	mul.rn.f32 	%f20, %f49, %f49;
	and.b32  	%r55, %r83, 1;
	setp.eq.b32 	%p9, %r55, 1;
	selp.f32 	%f21, 0f3F800000, %f49, %p9;
	fma.rn.f32 	%f22, %f20, %f21, 0f00000000;
	fma.rn.f32 	%f23, %f20, 0f37CBAC00, 0fBAB607ED;
	selp.f32 	%f24, %f23, 0fB94D4153, %p9;
	selp.f32 	%f25, 0f3D2AAABB, 0f3C0885E4, %p9;
	fma.rn.f32 	%f26, %f24, %f20, %f25;
	selp.f32 	%f27, 0fBEFFFFFF, 0fBE2AAAA8, %p9;
	fma.rn.f32 	%f28, %f26, %f20, %f27;
	fma.rn.f32 	%f29, %f28, %f22, %f21;
	and.b32  	%r56, %r83, 2;
	setp.eq.s32 	%p10, %r56, 0;
	mov.f32 	%f30, 0f00000000;
	sub.f32 	%f31, %f30, %f29;
	selp.f32 	%f8, %f29, %f31, %p10;
	@%p8 bra 	$L__BB0_18;
	setp.neu.f32 	%p11, %f4, 0f7F800000;
	@%p11 bra 	$L__BB0_13;
	mov.f32 	%f34, 0f00000000;
	mul.rn.f32 	%f50, %f48, %f34;
	mov.b32 	%r87, 0;
	bra.uni 	$L__BB0_18;
$L__BB0_13:
	mov.b32 	%r17, %f48;
	shl.b32 	%r58, %r17, 8;
	or.b32  	%r18, %r58, -2147483648;
	mov.b64 	%rd41, 0;
	mov.b32 	%r84, 0;
$L__BB0_14:
	.pragma "nounroll";
	mul.wide.u32 	%rd28, %r84, 4;
	add.s64 	%rd30, %rd29, %rd28;
	ld.global.nc.u32 	%r59, [%rd30];
	mad.wide.u32 	%rd31, %r59, %r18, %rd41;
	shr.u64 	%rd41, %rd31, 32;
	add.s64 	%rd32, %rd1, %rd28;
	st.local.u32 	[%rd32], %rd31;
	add.s32 	%r84, %r84, 1;
	setp.ne.s32 	%p12, %r84, 6;
	@%p12 bra 	$L__BB0_14;
	shr.u32 	%r60, %r17, 23;
	st.local.u32 	[%rd1+24], %rd41;
	and.b32  	%r21, %r60, 31;
	and.b32  	%r61, %r60, 224;
	add.s32 	%r62, %r61, -128;
	shr.u32 	%r63, %r62, 5;
	mul.wide.u32 	%rd33, %r63, 4;
	sub.s64 	%rd13, %rd1, %rd33;
	ld.local.u32 	%r85, [%rd13+24];
	ld.local.u32 	%r86, [%rd13+20];
	setp.eq.s32 	%p13, %r21, 0;
	@%p13 bra 	$L__BB0_17;
	shf.l.wrap.b32 	%r85, %r86, %r85, %r21;
	ld.local.u32 	%r64, [%rd13+16];
	shf.l.wrap.b32 	%r86, %r64, %r86, %r21;
$L__BB0_17:
	shr.u32 	%r65, %r85, 30;
	shf.l.wrap.b32 	%r66, %r86, %r85, 2;
	shl.b32 	%r67, %r86, 2;
	shr.u32 	%r68, %r66, 31;
	add.s32 	%r69, %r68, %r65;
	neg.s32 	%r70, %r69;
	setp.lt.s32 	%p14, %r17, 0;
	selp.b32 	%r87, %r70, %r69, %p14;
	xor.b32  	%r71, %r66, %r17;
	shr.s32 	%r72, %r66, 31;
	xor.b32  	%r73, %r72, %r66;
	xor.b32  	%r74, %r72, %r67;
	cvt.u64.u32 	%rd34, %r73;
	shl.b64 	%rd35, %rd34, 32;
	cvt.u64.u32 	%rd36, %r74;
	or.b64  	%rd37, %rd35, %rd36;
	cvt.rn.f64.s64 	%fd3, %rd37;
	mul.f64 	%fd4, %fd3, 0d3BF921FB54442D19;
	cvt.rn.f32.f64 	%f32, %fd4;
	neg.f32 	%f33, %f32;
	setp.lt.s32 	%p15, %r71, 0;
	selp.f32 	%f50, %f33, %f32, %p15;
$L__BB0_18:
	add.s32 	%r76, %r87, 1;
	mul.rn.f32 	%f35, %f50, %f50;
	and.b32  	%r77, %r87, 1;
	setp.eq.b32 	%p16, %r77, 1;
	selp.f32 	%f36, %f50, 0f3F800000, %p16;
	fma.rn.f32 	%f37, %f35, %f36, 0f00000000;
	fma.rn.f32 	%f38, %f35, 0f37CBAC00, 0fBAB607ED;
	selp.f32 	%f39, 0fB94D4153, %f38, %p16;
	selp.f32 	%f40, 0f3C0885E4, 0f3D2AAABB, %p16;
	fma.rn.f32 	%f41, %f39, %f35, %f40;
	selp.f32 	%f42, 0fBE2AAAA8, 0fBEFFFFFF, %p16;
	fma.rn.f32 	%f43, %f41, %f35, %f42;
	fma.rn.f32 	%f44, %f43, %f37, %f36;
	and.b32  	%r78, %r76, 2;
	setp.eq.s32 	%p17, %r78, 0;
	mov.f32 	%f45, 0f00000000;
	sub.f32 	%f46, %f45, %f44;
	selp.f32 	%f47, %f44, %f46, %p17;
	add.f32 	%f48, %f8, %f47;
	add.s32 	%r79, %r79, 1;
	setp.ne.s32 	%p18, %r79, 100;
	@%p18 bra 	$L__BB0_2;
	st.global.f32 	[%rd3], %f48;
$L__BB0_20:
	ret;

}


// ===== COMPILED SASS (sm_100) =====

	.target	sm_100

	.elftype	@"ET_EXEC"


//--------------------- .note.nv.tkinfo           --------------------------
	.section	.note.nv.tkinfo,"",@"SHT_NOTE"
	.sectionflags	@"SHF_NOTE_NV_TKINFO"
	.tkinfo
        /*0018*/ 	.word	0x00000002
        /*0030*/ 	.string	""
        /*0030*/ 	.string	"ptxas"
        /*0030*/ 	.string	"Cuda compilation tools, release 13.0, V13.0.88"
        /*0030*/ 	.string	"Build cuda_13.0.r13.0/compiler.36424714_0"
        /*0030*/ 	.string	"-arch sm_100 -m 64 "



//--------------------- .note.nv.cuinfo           --------------------------
	.section	.note.nv.cuinfo,"",@"SHT_NOTE"
	.sectionflags	@"SHF_NOTE_NV_CUINFO"
        /*0018*/ 	.short	0x0002
        /*001a*/ 	.short	0x0064
        /*001c*/ 	.short	0x0082
	.zero		2


//--------------------- .nv.info                  --------------------------
	.section	.nv.info,"",@"SHT_CUDA_INFO"
	.align	4


	//----- nvinfo : EIATTR_REGCOUNT
	.align		4
        /*0000*/ 	.byte	0x04, 0x2f
        /*0002*/ 	.short	(.L_2 - .L_1)
	.align		4
.L_1:
        /*0004*/ 	.word	index@(_Z14compute_kernelPfi)
        /*0008*/ 	.word	0x0000001c


	//----- nvinfo : EIATTR_FRAME_SIZE
	.align		4
.L_2:
        /*000c*/ 	.byte	0x04, 0x11
        /*000e*/ 	.short	(.L_4 - .L_3)
	.align		4
.L_3:
        /*0010*/ 	.word	index@(_Z14compute_kernelPfi)
        /*0014*/ 	.word	0x00000000


	//----- nvinfo : EIATTR_MIN_STACK_SIZE
	.align		4
.L_4:
        /*0018*/ 	.byte	0x04, 0x12
        /*001a*/ 	.short	(.L_6 - .L_5)
	.align		4
.L_5:
        /*001c*/ 	.word	index@(_Z14compute_kernelPfi)
        /*0020*/ 	.word	0x00000000
.L_6:


//--------------------- .nv.compat                --------------------------
	.section	.nv.compat,"",@"SHT_CUDA_COMPAT_INFO"
	.align	4
        /*0000*/ 	.byte	0x02, 0x09, 0x00, 0x00, 0x02, 0x02, 0x01, 0x00, 0x02, 0x05, 0x05, 0x00, 0x03, 0x07, 0x01, 0x01
        /*0010*/ 	.byte	0x02, 0x03, 0x00, 0x00, 0x02, 0x06, 0x01, 0x00, 0x04, 0x0b, 0x08, 0x00, 0x01, 0x00, 0x00, 0x00
        /*0020*/ 	.byte	0x00, 0x00, 0x00, 0x00


//--------------------- .nv.info._Z14compute_kernelPfi --------------------------
	.section	.nv.info._Z14compute_kernelPfi,"",@"SHT_CUDA_INFO"
	.sectionflags	@""
	.align	4


	//----- nvinfo : EIATTR_CUDA_API_VERSION
	.align		4
        /*0000*/ 	.byte	0x04, 0x37
        /*0002*/ 	.short	(.L_8 - .L_7)
.L_7:
        /*0004*/ 	.word	0x00000082


	//----- nvinfo : EIATTR_KPARAM_INFO
	.align		4
.L_8:
        /*0008*/ 	.byte	0x04, 0x17
        /*000a*/ 	.short	(.L_10 - .L_9)
.L_9:
        /*000c*/ 	.word	0x00000000
        /*0010*/ 	.short	0x0001
        /*0012*/ 	.short	0x0008
        /*0014*/ 	.byte	0x00, 0xf0, 0x11, 0x00


	//----- nvinfo : EIATTR_KPARAM_INFO
	.align		4
.L_10:
        /*0018*/ 	.byte	0x04, 0x17
        /*001a*/ 	.short	(.L_12 - .L_11)
.L_11:
        /*001c*/ 	.word	0x00000000
        /*0020*/ 	.short	0x0000
        /*0022*/ 	.short	0x0000
        /*0024*/ 	.byte	0x00, 0xf5, 0x21, 0x00


	//----- nvinfo : EIATTR_SPARSE_MMA_MASK
	.align		4
.L_12:
        /*0028*/ 	.byte	0x03, 0x50
        /*002a*/ 	.short	0x0000


	//----- nvinfo : EIATTR_MAXREG_COUNT
	.align		4
        /*002c*/ 	.byte	0x03, 0x1b
        /*002e*/ 	.short	0x00ff


	//----- nvinfo : EIATTR_MERCURY_ISA_VERSION
	.align		4
        /*0030*/ 	.byte	0x03, 0x5f
        /*0032*/ 	.short	0x0101


	//----- nvinfo : EIATTR_VRC_CTA_INIT_COUNT
	.align		4
        /*0034*/ 	.byte	0x02, 0x4a
	.zero		1
	.zero		1


	//----- nvinfo : EIATTR_EXIT_INSTR_OFFSETS
	.align		4
        /*0038*/ 	.byte	0x04, 0x1c
        /*003a*/ 	.short	(.L_14 - .L_13)


	//   ....[0]....
.L_13:
        /*003c*/ 	.word	0x00000070


	//   ....[1]....
        /*0040*/ 	.word	0x00000fc0


	//----- nvinfo : EIATTR_CRS_STACK_SIZE
	.align		4
.L_14:
        /*0044*/ 	.byte	0x04, 0x1e
        /*0046*/ 	.short	(.L_16 - .L_15)
.L_15:
        /*0048*/ 	.word	0x00000000


	//----- nvinfo : EIATTR_CBANK_PARAM_SIZE
	.align		4
.L_16:
        /*004c*/ 	.byte	0x03, 0x19
        /*004e*/ 	.short	0x000c


	//----- nvinfo : EIATTR_PARAM_CBANK
	.align		4
        /*0050*/ 	.byte	0x04, 0x0a
        /*0052*/ 	.short	(.L_18 - .L_17)
	.align		4
.L_17:
        /*0054*/ 	.word	index@(.nv.constant0._Z14compute_kernelPfi)
        /*0058*/ 	.short	0x0380
        /*005a*/ 	.short	0x000c


	//----- nvinfo : EIATTR_SW_WAR
	.align		4
.L_18:
        /*005c*/ 	.byte	0x04, 0x36
        /*005e*/ 	.short	(.L_20 - .L_19)
.L_19:
        /*0060*/ 	.word	0x00000008
.L_20:


//--------------------- .nv.callgraph             --------------------------
	.section	.nv.callgraph,"",@"SHT_CUDA_CALLGRAPH"
	.align	4
	.sectionentsize	8
	.align		4
        /*0000*/ 	.word	0x00000000
	.align		4
        /*0004*/ 	.word	0xffffffff
	.align		4
        /*0008*/ 	.word	0x00000000
	.align		4
        /*000c*/ 	.word	0xfffffffe
	.align		4
        /*0010*/ 	.word	0x00000000
	.align		4
        /*0014*/ 	.word	0xfffffffd
	.align		4
        /*0018*/ 	.word	0x00000000
	.align		4
        /*001c*/ 	.word	0xfffffffc


//--------------------- .nv.constant4             --------------------------
	.section	.nv.constant4,"a",@progbits
	.align	8
	.align		8
.nv.constant4:
        /*0000*/ 	.dword	__cudart_i2opi_f


//--------------------- .text._Z14compute_kernelPfi --------------------------
	.section	.text._Z14compute_kernelPfi,"ax",@progbits
	.align	128
        .global         _Z14compute_kernelPfi
        .type           _Z14compute_kernelPfi,@function
        .size           _Z14compute_kernelPfi,(.L_x_12 - _Z14compute_kernelPfi)
        .other          _Z14compute_kernelPfi,@"STO_CUDA_ENTRY STV_DEFAULT"
_Z14compute_kernelPfi:
.text._Z14compute_kernelPfi:
[----:B------:R-:W-:Y:S01]  /*0000*/  LDC R1, c[0x0][0x37c] ;  /* 0x0000df00ff017b82 */ /* 0x000fe20000000800 */
[----:B------:R-:W0:Y:S07]  /*0010*/  S2R R0, SR_TID.X ;  /* 0x0000000000007919 */ /* 0x000e2e0000002100 */
[----:B------:R-:W0:Y:S01]  /*0020*/  S2UR UR4, SR_CTAID.X ;  /* 0x00000000000479c3 */ /* 0x000e220000002500 */
[----:B------:R-:W1:Y:S07]  /*0030*/  LDCU UR5, c[0x0][0x388] ;  /* 0x00007100ff0577ac */ /* 0x000e6e0008000800 */
[----:B------:R-:W0:Y:S02]  /*0040*/  LDC R5, c[0x0][0x360] ;  /* 0x0000d800ff057b82 */ /* 0x000e240000000800 */
[----:B0-----:R-:W-:-:S05]  /*0050*/  IMAD R5, R5, UR4, R0 ;  /* 0x0000000405057c24 */ /* 0x001fca000f8e0200 */
[----:B-1----:R-:W-:-:S13]  /*0060*/  ISETP.GE.AND P0, PT, R5, UR5, PT ;  /* 0x0000000505007c0c */ /* 0x002fda000bf06270 */
[----:B------:R-:W-:Y:S05]  /*0070*/  @P0 EXIT ;  /* 0x000000000000094d */ /* 0x000fea0003800000 */
[----:B------:R-:W0:Y:S01]  /*0080*/  LDC.64 R2, c[0x0][0x380] ;  /* 0x0000e000ff027b82 */ /* 0x000e220000000a00 */
[----:B------:R-:W1:Y:S01]  /*0090*/  LDCU.64 UR8, c[0x0][0x358] ;  /* 0x00006b00ff0877ac */ /* 0x000e620008000a00 */
[----:B0-----:R-:W-:-:S05]  /*00a0*/  IMAD.WIDE R2, R5, 0x4, R2 ;  /* 0x0000000405027825 */ /* 0x001fca00078e0202 */
[----:B-1----:R0:W5:Y:S01]  /*00b0*/  LDG.E R9, desc[UR8][R2.64] ;  /* 0x0000000802097981 */ /* 0x002162000c1e1900 */
[----:B------:R-:W-:-:S05]  /*00c0*/  UMOV UR4, URZ ;  /* 0x000000ff00047c82 */ /* 0x000fca0008000000 */
.L_x_10:
[C---:B-----5:R-:W-:Y:S01]  /*00d0*/  FMUL R0, R9.reuse, 0.63661974668502807617 ;  /* 0x3f22f98309007820 */ /* 0x060fe20000400000 */
[----:B------:R-:W-:Y:S01]  /*00e0*/  FSETP.GE.AND P0, PT, |R9|, 105615, PT ;  /* 0x47ce47800900780b */ /* 0x000fe20003f06200 */
[----:B------:R-:W-:Y:S04]  /*00f0*/  BSSY.RECONVERGENT B0, `(.L_x_0) ;  /* 0x0000068000007945 */ /* 0x000fe80003800200 */
[----:B------:R-:W1:Y:S02]  /*0100*/  F2I.NTZ R0, R0 ;  /* 0x0000000000007305 */ /* 0x000e640000203100 */
[----:B-1----:R-:W-:-:S05]  /*0110*/  I2FP.F32.S32 R4, R0 ;  /* 0x0000000000047245 */ /* 0x002fca0000201400 */
[----:B------:R-:W-:-:S04]  /*0120*/  FFMA R5, R4, -1.5707962512969970703, R9 ;  /* 0xbfc90fda04057823 */ /* 0x000fc80000000009 */
[----:B------:R-:W-:-:S04]  /*0130*/  FFMA R5, R4, -7.5497894158615963534e-08, R5 ;  /* 0xb3a2216804057823 */ /* 0x000fc80000000005 */
[----:B------:R-:W-:Y:S01]  /*0140*/  FFMA R4, R4, -5.3903029534742383927e-15, R5 ;  /* 0xa7c234c504047823 */ /* 0x000fe20000000005 */
[----:B------:R-:W-:-:S03]  /*0150*/  IMAD.MOV.U32 R5, RZ, RZ, R0 ;  /* 0x000000ffff057224 */ /* 0x000fc600078e0000 */
[----:B------:R-:W-:Y:S01]  /*0160*/  IMAD.MOV.U32 R8, RZ, RZ, R4 ;  /* 0x000000ffff087224 */ /* 0x000fe200078e0004 */
[----:B------:R-:W-:Y:S06]  /*0170*/  @!P0 BRA `(.L_x_1) ;  /* 0x00000004007c8947 */ /* 0x000fec0003800000 */
[----:B------:R-:W-:-:S13]  /*0180*/  FSETP.NEU.AND P0, PT, |R9|, +INF , PT ;  /* 0x7f8000000900780b */ /* 0x000fda0003f0d200 */
[----:B------:R-:W-:Y:S01]  /*0190*/  @!P0 FMUL R8, RZ, R9 ;  /* 0x00000009ff088220 */ /* 0x000fe20000400000 */
[----:B------:R-:W-:Y:S01]  /*01a0*/  @!P0 IMAD.MOV.U32 R0, RZ, RZ, RZ ;  /* 0x000000ffff008224 */ /* 0x000fe200078e00ff */
[----:B------:R-:W-:Y:S06]  /*01b0*/  @!P0 BRA `(.L_x_1) ;  /* 0x00000004006c8947 */ /* 0x000fec0003800000 */
[----:B------:R-:W-:Y:S01]  /*01c0*/  IMAD.SHL.U32 R7, R9, 0x100, RZ ;  /* 0x0000010009077824 */ /* 0x000fe200078e00ff */
[----:B------:R-:W1:Y:S01]  /*01d0*/  LDCU.64 UR10, c[0x4][URZ] ;  /* 0x01000000ff0a77ac */ /* 0x000e620008000a00 */
[----:B------:R-:W-:Y:S02]  /*01e0*/  IMAD.MOV.U32 R0, RZ, RZ, RZ ;  /* 0x000000ffff007224 */ /* 0x000fe400078e00ff */
[----:B------:R-:W-:Y:S01]  /*01f0*/  IMAD.MOV.U32 R8, RZ, RZ, RZ ;  /* 0x000000ffff087224 */ /* 0x000fe200078e00ff */
[----:B------:R-:W-:Y:S01]  /*0200*/  LOP3.LUT R15, R7, 0x80000000, RZ, 0xfc, !PT ;  /* 0x80000000070f7812 */ /* 0x000fe200078efcff */
[----:B------:R-:W-:Y:S01]  /*0210*/  UMOV UR6, URZ ;  /* 0x000000ff00067c82 */ /* 0x000fe20008000000 */
[----:B------:R-:W-:-:S05]  /*0220*/  UMOV UR5, URZ ;  /* 0x000000ff00057c82 */ /* 0x000fca0008000000 */
.L_x_2:
[----:B-1----:R-:W-:Y:S02]  /*0230*/  IMAD.U32 R12, RZ, RZ, UR10 ;  /* 0x0000000aff0c7e24 */ /* 0x002fe4000f8e00ff */
[----:B------:R-:W-:-:S05]  /*0240*/  IMAD.U32 R13, RZ, RZ, UR11 ;  /* 0x0000000bff0d7e24 */ /* 0x000fca000f8e00ff */
[----:B------:R-:W2:Y:S01]  /*0250*/  LDG.E.CONSTANT R10, desc[UR8][R12.64] ;  /* 0x000000080c0a7981 */ /* 0x000ea2000c1e9900 */
[----:B------:R-:W-:Y:S01]  /*0260*/  UIADD3 UR5, UPT, UPT, UR5, 0x1, URZ ;  /* 0x0000000105057890 */ /* 0x000fe2000fffe0ff */
[C---:B------:R-:W-:Y:S01]  /*0270*/  ISETP.EQ.AND P0, PT, R8.reuse, RZ, PT ;  /* 0x000000ff0800720c */ /* 0x040fe20003f02270 */
[----:B------:R-:W-:Y:S01]  /*0280*/  UIADD3 UR10, UP1, UPT, UR10, 0x4, URZ ;  /* 0x000000040a0a7890 */ /* 0x000fe2000ff3e0ff */
[C---:B------:R-:W-:Y:S01]  /*0290*/  ISETP.EQ.AND P1, PT, R8.reuse, 0x4, PT ;  /* 0x000000040800780c */ /* 0x040fe20003f22270 */
[----:B------:R-:W-:Y:S01]  /*02a0*/  UISETP.NE.AND UP0, UPT, UR5, 0x6, UPT ;  /* 0x000000060500788c */ /* 0x000fe2000bf05270 */
[C---:B------:R-:W-:Y:S01]  /*02b0*/  ISETP.EQ.AND P2, PT, R8.reuse, 0x8, PT ;  /* 0x000000080800780c */ /* 0x040fe20003f42270 */
[----:B------:R-:W-:Y:S01]  /*02c0*/  UIADD3.X UR11, UPT, UPT, URZ, UR11, URZ, UP1, !UPT ;  /* 0x0000000bff0b7290 */ /* 0x000fe20008ffe4ff */
[C---:B------:R-:W-:Y:S02]  /*02d0*/  ISETP.EQ.AND P3, PT, R8.reuse, 0xc, PT ;  /* 0x0000000c0800780c */ /* 0x040fe40003f62270 */
[----:B------:R-:W-:-:S02]  /*02e0*/  ISETP.EQ.AND P4, PT, R8, 0x10, PT ;  /* 0x000000100800780c */ /* 0x000fc40003f82270 */
[C---:B------:R-:W-:Y:S01]  /*02f0*/  ISETP.EQ.AND P5, PT, R8.reuse, 0x14, PT ;  /* 0x000000140800780c */ /* 0x040fe20003fa2270 */
[----:B------:R-:W-:Y:S02]  /*0300*/  VIADD R8, R8, 0x4 ;  /* 0x0000000408087836 */ /* 0x000fe40000000000 */
[----:B--2---:R-:W-:-:S03]  /*0310*/  IMAD.WIDE.U32 R10, R10, R15, RZ ;  /* 0x0000000f0a0a7225 */ /* 0x004fc600078e00ff */
[----:B------:R-:W-:-:S04]  /*0320*/  IADD3 R7, P6, PT, R10, R0, RZ ;  /* 0x000000000a077210 */ /* 0x000fc80007fde0ff */
[----:B------:R-:W-:Y:S01]  /*0330*/  IADD3.X R0, PT, PT, R11, UR6, RZ, P6, !PT ;  /* 0x000000060b007c10 */ /* 0x000fe2000b7fe4ff */
[--C-:B------:R-:W-:Y:S01]  /*0340*/  @P1 IMAD.MOV.U32 R16, RZ, RZ, R7.reuse ;  /* 0x000000ffff101224 */ /* 0x100fe200078e0007 */
[----:B------:R-:W-:Y:S01]  /*0350*/  @P0 MOV R6, R7 ;  /* 0x0000000700060202 */ /* 0x000fe20000000f00 */
[--C-:B------:R-:W-:Y:S02]  /*0360*/  @P2 IMAD.MOV.U32 R17, RZ, RZ, R7.reuse ;  /* 0x000000ffff112224 */ /* 0x100fe400078e0007 */
[--C-:B------:R-:W-:Y:S02]  /*0370*/  @P3 IMAD.MOV.U32 R18, RZ, RZ, R7.reuse ;  /* 0x000000ffff123224 */ /* 0x100fe400078e0007 */
[--C-:B------:R-:W-:Y:S02]  /*0380*/  @P4 IMAD.MOV.U32 R19, RZ, RZ, R7.reuse ;  /* 0x000000ffff134224 */ /* 0x100fe400078e0007 */
[----:B------:R-:W-:Y:S01]  /*0390*/  @P5 IMAD.MOV.U32 R20, RZ, RZ, R7 ;  /* 0x000000ffff145224 */ /* 0x000fe200078e0007 */
[----:B------:R-:W-:Y:S06]  /*03a0*/  BRA.U UP0, `(.L_x_2) ;  /* 0xfffffffd00a07547 */ /* 0x000fec000b83ffff */
[----:B------:R-:W-:Y:S01]  /*03b0*/  SHF.R.U32.HI R7, RZ, 0x17, R9 ;  /* 0x00000017ff077819 */ /* 0x000fe20000011609 */
[----:B------:R-:W-:Y:S03]  /*03c0*/  BSSY.RECONVERGENT B1, `(.L_x_3) ;  /* 0x0000028000017945 */ /* 0x000fe60003800200 */
[C---:B------:R-:W-:Y:S02]  /*03d0*/  LOP3.LUT R8, R7.reuse, 0xe0, RZ, 0xc0, !PT ;  /* 0x000000e007087812 */ /* 0x040fe400078ec0ff */
[----:B------:R-:W-:-:S03]  /*03e0*/  LOP3.LUT P6, RZ, R7, 0x1f, RZ, 0xc0, !PT ;  /* 0x0000001f07ff7812 */ /* 0x000fc600078cc0ff */
[----:B------:R-:W-:-:S05]  /*03f0*/  VIADD R8, R8, 0xffffff80 ;  /* 0xffffff8008087836 */ /* 0x000fca0000000000 */
[----:B------:R-:W-:-:S04]  /*0400*/  SHF.R.U32.HI R8, RZ, 0x5, R8 ;  /* 0x00000005ff087819 */ /* 0x000fc80000011608 */
[----:B------:R-:W-:-:S04]  /*0410*/  LEA R12, -R8, RZ, 0x2 ;  /* 0x000000ff080c7211 */ /* 0x000fc800078e11ff */
[C---:B------:R-:W-:Y:S02]  /*0420*/  ISETP.EQ.AND P3, PT, R12.reuse, -0x18, PT ;  /* 0xffffffe80c00780c */ /* 0x040fe40003f62270 */
[C---:B------:R-:W-:Y:S02]  /*0430*/  ISETP.EQ.AND P4, PT, R12.reuse, -0x14, PT ;  /* 0xffffffec0c00780c */ /* 0x040fe40003f82270 */
[C---:B------:R-:W-:Y:S02]  /*0440*/  ISETP.EQ.AND P2, PT, R12.reuse, -0x10, PT ;  /* 0xfffffff00c00780c */ /* 0x040fe40003f42270 */
[C---:B------:R-:W-:Y:S02]  /*0450*/  ISETP.EQ.AND P1, PT, R12.reuse, -0xc, PT ;  /* 0xfffffff40c00780c */ /* 0x040fe40003f22270 */
[C---:B------:R-:W-:Y:S02]  /*0460*/  ISETP.EQ.AND P0, PT, R12.reuse, -0x8, PT ;  /* 0xfffffff80c00780c */ /* 0x040fe40003f02270 */
[----:B------:R-:W-:-:S03]  /*0470*/  ISETP.EQ.AND P5, PT, R12, RZ, PT ;  /* 0x000000ff0c00720c */ /* 0x000fc60003fa2270 */
[--C-:B------:R-:W-:Y:S01]  /*0480*/  @P3 IMAD.MOV.U32 R8, RZ, RZ, R6.reuse ;  /* 0x000000ffff083224 */ /* 0x100fe200078e0006 */
[C---:B------:R-:W-:Y:S01]  /*0490*/  ISETP.EQ.AND P3, PT, R12.reuse, -0x4, PT ;  /* 0xfffffffc0c00780c */ /* 0x040fe20003f62270 */
[----:B------:R-:W-:Y:S02]  /*04a0*/  @P4 IMAD.MOV.U32 R10, RZ, RZ, R6 ;  /* 0x000000ffff0a4224 */ /* 0x000fe400078e0006 */
[--C-:B------:R-:W-:Y:S01]  /*04b0*/  @P4 IMAD.MOV.U32 R8, RZ, RZ, R16.reuse ;  /* 0x000000ffff084224 */ /* 0x100fe200078e0010 */
[----:B------:R-:W-:Y:S01]  /*04c0*/  ISETP.EQ.AND P4, PT, R12, 0x4, PT ;  /* 0x000000040c00780c */ /* 0x000fe20003f82270 */
[----:B------:R-:W-:Y:S02]  /*04d0*/  @P2 IMAD.MOV.U32 R10, RZ, RZ, R16 ;  /* 0x000000ffff0a2224 */ /* 0x000fe400078e0010 */
[--C-:B------:R-:W-:Y:S02]  /*04e0*/  @P2 IMAD.MOV.U32 R8, RZ, RZ, R17.reuse ;  /* 0x000000ffff082224 */ /* 0x100fe400078e0011 */
[----:B------:R-:W-:Y:S01]  /*04f0*/  @P1 IMAD.MOV.U32 R10, RZ, RZ, R17 ;  /* 0x000000ffff0a1224 */ /* 0x000fe200078e0011 */
[----:B------:R-:W-:Y:S01]  /*0500*/  @P0 MOV R10, R18 ;  /* 0x00000012000a0202 */ /* 0x000fe20000000f00 */
[----:B------:R-:W-:-:S02]  /*0510*/  @P1 IMAD.MOV.U32 R8, RZ, RZ, R18 ;  /* 0x000000ffff081224 */ /* 0x000fc400078e0012 */
[--C-:B------:R-:W-:Y:S02]  /*0520*/  @P0 IMAD.MOV.U32 R8, RZ, RZ, R19.reuse ;  /* 0x000000ffff080224 */ /* 0x100fe400078e0013 */
[----:B------:R-:W-:Y:S02]  /*0530*/  @P3 IMAD.MOV.U32 R10, RZ, RZ, R19 ;  /* 0x000000ffff0a3224 */ /* 0x000fe400078e0013 */
[--C-:B------:R-:W-:Y:S02]  /*0540*/  @P3 IMAD.MOV.U32 R8, RZ, RZ, R20.reuse ;  /* 0x000000ffff083224 */ /* 0x100fe400078e0014 */
[----:B------:R-:W-:Y:S02]  /*0550*/  @P5 IMAD.MOV.U32 R10, RZ, RZ, R20 ;  /* 0x000000ffff0a5224 */ /* 0x000fe400078e0014 */
[--C-:B------:R-:W-:Y:S02]  /*0560*/  @P5 IMAD.MOV.U32 R8, RZ, RZ, R0.reuse ;  /* 0x000000ffff085224 */ /* 0x100fe400078e0000 */
[----:B------:R-:W-:Y:S01]  /*0570*/  @P4 IMAD.MOV.U32 R10, RZ, RZ, R0 ;  /* 0x000000ffff0a4224 */ /* 0x000fe200078e0000 */
[----:B------:R-:W-:Y:S06]  /*0580*/  @!P6 BRA `(.L_x_4) ;  /* 0x00000000002ce947 */ /* 0x000fec0003800000 */
[----:B------:R-:W-:Y:S01]  /*0590*/  @P2 IMAD.MOV.U32 R11, RZ, RZ, R6 ;  /* 0x000000ffff0b2224 */ /* 0x000fe200078e0006 */
[----:B------:R-:W-:Y:S01]  /*05a0*/  @P1 MOV R11, R16 ;  /* 0x00000010000b1202 */ /* 0x000fe20000000f00 */
[----:B------:R-:W-:Y:S01]  /*05b0*/  @P0 IMAD.MOV.U32 R11, RZ, RZ, R17 ;  /* 0x000000ffff0b0224 */ /* 0x000fe200078e0011 */
[----:B------:R-:W-:Y:S01]  /*05c0*/  ISETP.EQ.AND P0, PT, R12, 0x8, PT ;  /* 0x000000080c00780c */ /* 0x000fe20003f02270 */
[----:B------:R-:W-:Y:S01]  /*05d0*/  @P3 IMAD.MOV.U32 R11, RZ, RZ, R18 ;  /* 0x000000ffff0b3224 */ /* 0x000fe200078e0012 */
[----:B------:R-:W-:Y:S01]  /*05e0*/  LOP3.LUT R7, R7, 0x1f, RZ, 0xc0, !PT ;  /* 0x0000001f07077812 */ /* 0x000fe200078ec0ff */
[----:B------:R-:W-:Y:S02]  /*05f0*/  @P5 IMAD.MOV.U32 R11, RZ, RZ, R19 ;  /* 0x000000ffff0b5224 */ /* 0x000fe400078e0013 */
[----:B------:R-:W-:Y:S01]  /*0600*/  @P4 IMAD.MOV.U32 R11, RZ, RZ, R20 ;  /* 0x000000ffff0b4224 */ /* 0x000fe200078e0014 */
[----:B------:R-:W-:-:S07]  /*0610*/  SHF.L.W.U32.HI R8, R10, R7, R8 ;  /* 0x000000070a087219 */ /* 0x000fce0000010e08 */
[----:B------:R-:W-:-:S05]  /*0620*/  @P0 IMAD.MOV.U32 R11, RZ, RZ, R0 ;  /* 0x000000ffff0b0224 */ /* 0x000fca00078e0000 */
[----:B------:R-:W-:-:S07]  /*0630*/  SHF.L.W.U32.HI R10, R11, R7, R10 ;  /* 0x000000070b0a7219 */ /* 0x000fce0000010e0a */
.L_x_4:
[----:B------:R-:W-:Y:S05]  /*0640*/  BSYNC.RECONVERGENT B1 ;  /* 0x0000000000017941 */ /* 0x000fea0003800200 */
.L_x_3:
[C---:B------:R-:W-:Y:S01]  /*0650*/  SHF.L.W.U32.HI R7, R10.reuse, 0x2, R8 ;  /* 0x000000020a077819 */ /* 0x040fe20000010e08 */
[----:B------:R-:W-:Y:S01]  /*0660*/  IMAD.SHL.U32 R10, R10, 0x4, RZ ;  /* 0x000000040a0a7824 */ /* 0x000fe200078e00ff */
[----:B------:R-:W-:Y:S01]  /*0670*/  UMOV UR6, 0x54442d19 ;  /* 0x54442d1900067882 */ /* 0x000fe20000000000 */
[----:B------:R-:W-:Y:S01]  /*0680*/  UMOV UR7, 0x3bf921fb ;  /* 0x3bf921fb00077882 */ /* 0x000fe20000000000 */
[----:B------:R-:W-:Y:S02]  /*0690*/  SHF.R.S32.HI R0, RZ, 0x1f, R7 ;  /* 0x0000001fff007819 */ /* 0x000fe40000011407 */
[----:B------:R-:W-:Y:S02]  /*06a0*/  ISETP.GE.AND P0, PT, R9, RZ, PT ;  /* 0x000000ff0900720c */ /* 0x000fe40003f06270 */
[C---:B------:R-:W-:Y:S02]  /*06b0*/  LOP3.LUT R12, R0.reuse, R10, RZ, 0x3c, !PT ;  /* 0x0000000a000c7212 */ /* 0x040fe400078e3cff */
[----:B------:R-:W-:-:S02]  /*06c0*/  LOP3.LUT R13, R0, R7, RZ, 0x3c, !PT ;  /* 0x00000007000d7212 */ /* 0x000fc400078e3cff */
[----:B------:R-:W-:Y:S02]  /*06d0*/  SHF.R.U32.HI R0, RZ, 0x1e, R8 ;  /* 0x0000001eff007819 */ /* 0x000fe40000011608 */
[----:B------:R-:W1:Y:S01]  /*06e0*/  I2F.F64.S64 R10, R12 ;  /* 0x0000000c000a7312 */ /* 0x000e620000301c00 */
[C---:B------:R-:W-:Y:S02]  /*06f0*/  LOP3.LUT R8, R7.reuse, R9, RZ, 0x3c, !PT ;  /* 0x0000000907087212 */ /* 0x040fe400078e3cff */
[----:B------:R-:W-:Y:S02]  /*0700*/  LEA.HI R0, R7, R0, RZ, 0x1 ;  /* 0x0000000007007211 */ /* 0x000fe400078f08ff */
[----:B------:R-:W-:-:S03]  /*0710*/  ISETP.GE.AND P1, PT, R8, RZ, PT ;  /* 0x000000ff0800720c */ /* 0x000fc60003f26270 */
[----:B------:R-:W-:-:S05]  /*0720*/  IMAD.MOV R7, RZ, RZ, -R0 ;  /* 0x000000ffff077224 */ /* 0x000fca00078e0a00 */
[----:B------:R-:W-:Y:S01]  /*0730*/  @!P0 MOV R0, R7 ;  /* 0x0000000700008202 */ /* 0x000fe20000000f00 */
[----:B-1----:R-:W-:-:S10]  /*0740*/  DMUL R10, R10, UR6 ;  /* 0x000000060a0a7c28 */ /* 0x002fd40008000000 */
[----:B------:R-:W1:Y:S02]  /*0750*/  F2F.F32.F64 R10, R10 ;  /* 0x0000000a000a7310 */ /* 0x000e640000301000 */
[----:B-1----:R-:W-:-:S07]  /*0760*/  FSEL R8, -R10, R10, !P1 ;  /* 0x0000000a0a087208 */ /* 0x002fce0004800100 */
.L_x_1:
[----:B------:R-:W-:Y:S05]  /*0770*/  BSYNC.RECONVERGENT B0 ;  /* 0x0000000000007941 */ /* 0x000fea0003800200 */
.L_x_0:
[----:B------:R-:W-:Y:S02]  /*0780*/  IMAD.MOV.U32 R15, RZ, RZ, 0x37cbac00 ;  /* 0x37cbac00ff0f7424 */ /* 0x000fe400078e00ff */
[----:B------:R-:W-:Y:S01]  /*0790*/  FMUL R10, R8, R8 ;  /* 0x00000008080a7220 */ /* 0x000fe20000400000 */
[C---:B------:R-:W-:Y:S01]  /*07a0*/  LOP3.LUT R7, R0.reuse, 0x1, RZ, 0xc0, !PT ;  /* 0x0000000100077812 */ /* 0x040fe200078ec0ff */
[----:B------:R-:W-:Y:S01]  /*07b0*/  IMAD.MOV.U32 R14, RZ, RZ, 0x3d2aaabb ;  /* 0x3d2aaabbff0e7424 */ /* 0x000fe200078e00ff */
[----:B------:R-:W-:Y:S01]  /*07c0*/  LOP3.LUT P1, RZ, R0, 0x2, RZ, 0xc0, !PT ;  /* 0x0000000200ff7812 */ /* 0x000fe2000782c0ff */
[----:B------:R-:W-:Y:S01]  /*07d0*/  FFMA R11, R10, R15, -0.0013887860113754868507 ;  /* 0xbab607ed0a0b7423 */ /* 0x000fe2000000000f */
[----:B------:R-:W-:Y:S01]  /*07e0*/  ISETP.NE.U32.AND P0, PT, R7, 0x1, PT ;  /* 0x000000010700780c */ /* 0x000fe20003f05070 */
[----:B------:R-:W-:Y:S01]  /*07f0*/  IMAD.MOV.U32 R7, RZ, RZ, 0x3effffff ;  /* 0x3effffffff077424 */ /* 0x000fe200078e00ff */
[----:B------:R-:W-:Y:S02]  /*0800*/  BSSY.RECONVERGENT B0, `(.L_x_5) ;  /* 0x0000067000007945 */ /* 0x000fe40003800200 */
[----:B------:R-:W-:-:S02]  /*0810*/  FSEL R11, R11, -0.00019574658654164522886, !P0 ;  /* 0xb94d41530b0b7808 */ /* 0x000fc40004000000 */
[----:B------:R-:W-:Y:S02]  /*0820*/  FSEL R13, R14, 0.0083327032625675201416, !P0 ;  /* 0x3c0885e40e0d7808 */ /* 0x000fe40004000000 */
[----:B------:R-:W-:Y:S02]  /*0830*/  FSEL R0, R8, 1, P0 ;  /* 0x3f80000008007808 */ /* 0x000fe40000000000 */
[----:B------:R-:W-:Y:S01]  /*0840*/  FSEL R8, -R7, -0.16666662693023681641, !P0 ;  /* 0xbe2aaaa807087808 */ /* 0x000fe20004000100 */
[C---:B------:R-:W-:Y:S01]  /*0850*/  FFMA R13, R10.reuse, R11, R13 ;  /* 0x0000000b0a0d7223 */ /* 0x040fe2000000000d */
[----:B------:R-:W-:Y:S01]  /*0860*/  FSETP.GE.AND P0, PT, |R9|, 105615, PT ;  /* 0x47ce47800900780b */ /* 0x000fe20003f06200 */
[C---:B------:R-:W-:Y:S02]  /*0870*/  FFMA R11, R10.reuse, R0, RZ ;  /* 0x000000000a0b7223 */ /* 0x040fe400000000ff */
[----:B------:R-:W-:-:S04]  /*0880*/  FFMA R8, R10, R13, R8 ;  /* 0x0000000d0a087223 */ /* 0x000fc80000000008 */
[----:B------:R-:W-:-:S04]  /*0890*/  FFMA R8, R11, R8, R0 ;  /* 0x000000080b087223 */ /* 0x000fc80000000000 */
[----:B------:R-:W-:Y:S02]  /*08a0*/  @P1 FADD R8, RZ, -R8 ;  /* 0x80000008ff081221 */ /* 0x000fe40000000000 */
[----:B------:R-:W-:Y:S05]  /*08b0*/  @!P0 BRA `(.L_x_6) ;  /* 0x00000004006c8947 */ /* 0x000fea0003800000 */
[----:B------:R-:W-:-:S13]  /*08c0*/  FSETP.NEU.AND P0, PT, |R9|, +INF , PT ;  /* 0x7f8000000900780b */ /* 0x000fda0003f0d200 */
[----:B------:R-:W-:Y:S01]  /*08d0*/  @!P0 FMUL R4, RZ, R9 ;  /* 0x00000009ff048220 */ /* 0x000fe20000400000 */
[----:B------:R-:W-:Y:S01]  /*08e0*/  @!P0 IMAD.MOV.U32 R5, RZ, RZ, RZ ;  /* 0x000000ffff058224 */ /* 0x000fe200078e00ff */
[----:B------:R-:W-:Y:S06]  /*08f0*/  @!P0 BRA `(.L_x_6) ;  /* 0x00000004005c8947 */ /* 0x000fec0003800000 */
[----:B------:R-:W1:Y:S01]  /*0900*/  LDC.64 R4, c[0x4][RZ] ;  /* 0x01000000ff047b82 */ /* 0x000e620000000a00 */
[----:B------:R-:W-:Y:S01]  /*0910*/  IMAD.SHL.U32 R0, R9, 0x100, RZ ;  /* 0x0000010009007824 */ /* 0x000fe200078e00ff */
[----:B------:R-:W-:Y:S01]  /*0920*/  UMOV UR5, URZ ;  /* 0x000000ff00057c82 */ /* 0x000fe20008000000 */
[----:B------:R-:W-:Y:S02]  /*0930*/  IMAD.MOV.U32 R21, RZ, RZ, RZ ;  /* 0x000000ffff157224 */ /* 0x000fe400078e00ff */
[----:B------:R-:W-:Y:S01]  /*0940*/  IMAD.MOV.U32 R23, RZ, RZ, RZ ;  /* 0x000000ffff177224 */ /* 0x000fe200078e00ff */
[----:B------:R-:W-:-:S07]  /*0950*/  LOP3.LUT R25, R0, 0x80000000, RZ, 0xfc, !PT ;  /* 0x8000000000197812 */ /* 0x000fce00078efcff */
.L_x_7:
[----:B-1----:R-:W-:-:S06]  /*0960*/  IMAD.WIDE.U32 R10, R23, 0x4, R4 ;  /* 0x00000004170a7825 */ /* 0x002fcc00078e0004 */
[----:B------:R-:W2:Y:S01]  /*0970*/  LDG.E.CONSTANT R10, desc[UR8][R10.64] ;  /* 0x000000080a0a7981 */ /* 0x000ea2000c1e9900 */
[C---:B------:R-:W-:Y:S01]  /*0980*/  SHF.L.U32 R0, R23.reuse, 0x2, RZ ;  /* 0x0000000217007819 */ /* 0x040fe200000006ff */
[----:B------:R-:W-:-:S03]  /*0990*/  VIADD R23, R23, 0x1 ;  /* 0x0000000117177836 */ /* 0x000fc60000000000 */
[C---:B------:R-:W-:Y:S02]  /*09a0*/  ISETP.EQ.AND P0, PT, R0.reuse, RZ, PT ;  /* 0x000000ff0000720c */ /* 0x040fe40003f02270 */
[C---:B------:R-:W-:Y:S02]  /*09b0*/  ISETP.EQ.AND P5, PT, R0.reuse, 0x4, PT ;  /* 0x000000040000780c */ /* 0x040fe40003fa2270 */
[C---:B------:R-:W-:Y:S02]  /*09c0*/  ISETP.EQ.AND P4, PT, R0.reuse, 0x8, PT ;  /* 0x000000080000780c */ /* 0x040fe40003f82270 */
[C---:B------:R-:W-:Y:S02]  /*09d0*/  ISETP.EQ.AND P3, PT, R0.reuse, 0xc, PT ;  /* 0x0000000c0000780c */ /* 0x040fe40003f62270 */
[C---:B------:R-:W-:Y:S02]  /*09e0*/  ISETP.EQ.AND P2, PT, R0.reuse, 0x10, PT ;  /* 0x000000100000780c */ /* 0x040fe40003f42270 */
[----:B------:R-:W-:Y:S01]  /*09f0*/  ISETP.EQ.AND P1, PT, R0, 0x14, PT ;  /* 0x000000140000780c */ /* 0x000fe20003f22270 */
[----:B--2---:R-:W-:-:S03]  /*0a00*/  IMAD.WIDE.U32 R12, R10, R25, RZ ;  /* 0x000000190a0c7225 */ /* 0x004fc600078e00ff */
[----:B------:R-:W-:-:S04]  /*0a10*/  IADD3 R0, P6, PT, R12, R21, RZ ;  /* 0x000000150c007210 */ /* 0x000fc80007fde0ff */
[----:B------:R-:W-:Y:S01]  /*0a20*/  IADD3.X R21, PT, PT, R13, UR5, RZ, P6, !PT ;  /* 0x000000050d157c10 */ /* 0x000fe2000b7fe4ff */
[--C-:B------:R-:W-:Y:S01]  /*0a30*/  @P0 IMAD.MOV.U32 R6, RZ, RZ, R0.reuse ;  /* 0x000000ffff060224 */ /* 0x100fe200078e0000 */
[----:B------:R-:W-:Y:S01]  /*0a40*/  ISETP.NE.AND P6, PT, R23, 0x6, PT ;  /* 0x000000061700780c */ /* 0x000fe20003fc5270 */
[--C-:B------:R-:W-:Y:S02]  /*0a50*/  @P5 IMAD.MOV.U32 R16, RZ, RZ, R0.reuse ;  /* 0x000000ffff105224 */ /* 0x100fe400078e0000 */
[--C-:B------:R-:W-:Y:S02]  /*0a60*/  @P4 IMAD.MOV.U32 R17, RZ, RZ, R0.reuse ;  /* 0x000000ffff114224 */ /* 0x100fe400078e0000 */
[--C-:B------:R-:W-:Y:S02]  /*0a70*/  @P3 IMAD.MOV.U32 R18, RZ, RZ, R0.reuse ;  /* 0x000000ffff123224 */ /* 0x100fe400078e0000 */
[--C-:B------:R-:W-:Y:S02]  /*0a80*/  @P2 IMAD.MOV.U32 R19, RZ, RZ, R0.reuse ;  /* 0x000000ffff132224 */ /* 0x100fe400078e0000 */
[----:B------:R-:W-:-:S04]  /*0a90*/  @P1 IMAD.MOV.U32 R20, RZ, RZ, R0 ;  /* 0x000000ffff141224 */ /* 0x000fc800078e0000 */
[----:B------:R-:W-:Y:S05]  /*0aa0*/  @P6 BRA `(.L_x_7) ;  /* 0xfffffffc00ac6947 */ /* 0x000fea000383ffff */
[----:B------:R-:W-:Y:S01]  /*0ab0*/  SHF.R.U32.HI R10, RZ, 0x17, R9 ;  /* 0x00000017ff0a7819 */ /* 0x000fe20000011609 */
[----:B------:R-:W-:Y:S03]  /*0ac0*/  BSSY.RECONVERGENT B1, `(.L_x_8) ;  /* 0x0000028000017945 */ /* 0x000fe60003800200 */
[C---:B------:R-:W-:Y:S02]  /*0ad0*/  LOP3.LUT R0, R10.reuse, 0xe0, RZ, 0xc0, !PT ;  /* 0x000000e00a007812 */ /* 0x040fe400078ec0ff */
[----:B------:R-:W-:Y:S02]  /*0ae0*/  LOP3.LUT P6, RZ, R10, 0x1f, RZ, 0xc0, !PT ;  /* 0x0000001f0aff7812 */ /* 0x000fe400078cc0ff */
[----:B------:R-:W-:-:S04]  /*0af0*/  IADD3 R0, PT, PT, R0, -0x80, RZ ;  /* 0xffffff8000007810 */ /* 0x000fc80007ffe0ff */
[----:B------:R-:W-:-:S05]  /*0b00*/  SHF.R.U32.HI R0, RZ, 0x5, R0 ;  /* 0x00000005ff007819 */ /* 0x000fca0000011600 */
[----:B------:R-:W-:-:S05]  /*0b10*/  IMAD.U32 R11, R0, -0x4, RZ ;  /* 0xfffffffc000b7824 */ /* 0x000fca00078e00ff */
[C---:B------:R-:W-:Y:S02]  /*0b20*/  ISETP.EQ.AND P3, PT, R11.reuse, -0x18, PT ;  /* 0xffffffe80b00780c */ /* 0x040fe40003f62270 */
[C---:B------:R-:W-:Y:S02]  /*0b30*/  ISETP.EQ.AND P4, PT, R11.reuse, -0x14, PT ;  /* 0xffffffec0b00780c */ /* 0x040fe40003f82270 */
[C---:B------:R-:W-:Y:S02]  /*0b40*/  ISETP.EQ.AND P2, PT, R11.reuse, -0x10, PT ;  /* 0xfffffff00b00780c */ /* 0x040fe40003f42270 */
[C---:B------:R-:W-:Y:S02]  /*0b50*/  ISETP.EQ.AND P1, PT, R11.reuse, -0xc, PT ;  /* 0xfffffff40b00780c */ /* 0x040fe40003f22270 */
[C---:B------:R-:W-:Y:S02]  /*0b60*/  ISETP.EQ.AND P0, PT, R11.reuse, -0x8, PT ;  /* 0xfffffff80b00780c */ /* 0x040fe40003f02270 */
[----:B------:R-:W-:-:S03]  /*0b70*/  ISETP.EQ.AND P5, PT, R11, 0x4, PT ;  /* 0x000000040b00780c */ /* 0x000fc60003fa2270 */
[--C-:B------:R-:W-:Y:S01]  /*0b80*/  @P3 IMAD.MOV.U32 R0, RZ, RZ, R6.reuse ;  /* 0x000000ffff003224 */ /* 0x100fe200078e0006 */
[C---:B------:R-:W-:Y:S01]  /*0b90*/  ISETP.EQ.AND P3, PT, R11.reuse, -0x4, PT ;  /* 0xfffffffc0b00780c */ /* 0x040fe20003f62270 */
[----:B------:R-:W-:Y:S02]  /*0ba0*/  @P4 IMAD.MOV.U32 R4, RZ, RZ, R6 ;  /* 0x000000ffff044224 */ /* 0x000fe400078e0006 */
[--C-:B------:R-:W-:Y:S01]  /*0bb0*/  @P4 IMAD.MOV.U32 R0, RZ, RZ, R16.reuse ;  /* 0x000000ffff004224 */ /* 0x100fe200078e0010 */
[----:B------:R-:W-:Y:S01]  /*0bc0*/  ISETP.EQ.AND P4, PT, R11, RZ, PT ;  /* 0x000000ff0b00720c */ /* 0x000fe20003f82270 */
[----:B------:R-:W-:Y:S01]  /*0bd0*/  @P2 IMAD.MOV.U32 R4, RZ, RZ, R16 ;  /* 0x000000ffff042224 */ /* 0x000fe200078e0010 */
[----:B------:R-:W-:Y:S01]  /*0be0*/  @P1 MOV R4, R17 ;  /* 0x0000001100041202 */ /* 0x000fe20000000f00 */
[----:B------:R-:W-:Y:S02]  /*0bf0*/  @P2 IMAD.MOV.U32 R0, RZ, RZ, R17 ;  /* 0x000000ffff002224 */ /* 0x000fe400078e0011 */
[----:B------:R-:W-:-:S02]  /*0c00*/  @P1 IMAD.MOV.U32 R0, RZ, RZ, R18 ;  /* 0x000000ffff001224 */ /* 0x000fc400078e0012 */
[----:B------:R-:W-:Y:S02]  /*0c10*/  @P0 IMAD.MOV.U32 R4, RZ, RZ, R18 ;  /* 0x000000ffff040224 */ /* 0x000fe400078e0012 */
[--C-:B------:R-:W-:Y:S02]  /*0c20*/  @P0 IMAD.MOV.U32 R0, RZ, RZ, R19.reuse ;  /* 0x000000ffff000224 */ /* 0x100fe400078e0013 */
[----:B------:R-:W-:Y:S02]  /*0c30*/  @P3 IMAD.MOV.U32 R4, RZ, RZ, R19 ;  /* 0x000000ffff043224 */ /* 0x000fe400078e0013 */
[--C-:B------:R-:W-:Y:S01]  /*0c40*/  @P3 IMAD.MOV.U32 R0, RZ, RZ, R20.reuse ;  /* 0x000000ffff003224 */ /* 0x100fe200078e0014 */
[----:B------:R-:W-:Y:S01]  /*0c50*/  @P4 MOV R0, R21 ;  /* 0x0000001500004202 */ /* 0x000fe20000000f00 */
[----:B------:R-:W-:Y:S02]  /*0c60*/  @P4 IMAD.MOV.U32 R4, RZ, RZ, R20 ;  /* 0x000000ffff044224 */ /* 0x000fe400078e0014 */
[----:B------:R-:W-:Y:S01]  /*0c70*/  @P5 IMAD.MOV.U32 R4, RZ, RZ, R21 ;  /* 0x000000ffff045224 */ /* 0x000fe200078e0015 */
[----:B------:R-:W-:Y:S06]  /*0c80*/  @!P6 BRA `(.L_x_9) ;  /* 0x00000000002ce947 */ /* 0x000fec0003800000 */
[----:B------:R-:W-:Y:S02]  /*0c90*/  @P2 IMAD.MOV.U32 R5, RZ, RZ, R6 ;  /* 0x000000ffff052224 */ /* 0x000fe400078e0006 */
[----:B------:R-:W-:Y:S02]  /*0ca0*/  @P1 IMAD.MOV.U32 R5, RZ, RZ, R16 ;  /* 0x000000ffff051224 */ /* 0x000fe400078e0010 */
[----:B------:R-:W-:Y:S01]  /*0cb0*/  @P0 IMAD.MOV.U32 R5, RZ, RZ, R17 ;  /* 0x000000ffff050224 */ /* 0x000fe200078e0011 */
[----:B------:R-:W-:Y:S01]  /*0cc0*/  ISETP.EQ.AND P0, PT, R11, 0x8, PT ;  /* 0x000000080b00780c */ /* 0x000fe20003f02270 */
[----:B------:R-:W-:Y:S01]  /*0cd0*/  @P3 IMAD.MOV.U32 R5, RZ, RZ, R18 ;  /* 0x000000ffff053224 */ /* 0x000fe200078e0012 */
[----:B------:R-:W-:Y:S01]  /*0ce0*/  LOP3.LUT R11, R10, 0x1f, RZ, 0xc0, !PT ;  /* 0x0000001f0a0b7812 */ /* 0x000fe200078ec0ff */
[----:B------:R-:W-:Y:S01]  /*0cf0*/  @P4 IMAD.MOV.U32 R5, RZ, RZ, R19 ;  /* 0x000000ffff054224 */ /* 0x000fe200078e0013 */
[----:B------:R-:W-:Y:S02]  /*0d00*/  @P5 MOV R5, R20 ;  /* 0x0000001400055202 */ /* 0x000fe40000000f00 */
[----:B------:R-:W-:-:S07]  /*0d10*/  SHF.L.W.U32.HI R0, R4, R11, R0 ;  /* 0x0000000b04007219 */ /* 0x000fce0000010e00 */
[----:B------:R-:W-:-:S05]  /*0d20*/  @P0 IMAD.MOV.U32 R5, RZ, RZ, R21 ;  /* 0x000000ffff050224 */ /* 0x000fca00078e0015 */
[----:B------:R-:W-:-:S07]  /*0d30*/  SHF.L.W.U32.HI R4, R5, R11, R4 ;  /* 0x0000000b05047219 */ /* 0x000fce0000010e04 */
.L_x_9:
[----:B------:R-:W-:Y:S05]  /*0d40*/  BSYNC.RECONVERGENT B1 ;  /* 0x0000000000017941 */ /* 0x000fea0003800200 */
.L_x_8:
        /* <DEDUP_REMOVED lines=9> */
[C---:B------:R-:W-:Y:S02]  /*0de0*/  LOP3.LUT R9, R5.reuse, R9, RZ, 0x3c, !PT ;  /* 0x0000000905097212 */ /* 0x040fe400078e3cff */
[----:B------:R-:W1:Y:S01]  /*0df0*/  I2F.F64.S64 R10, R10 ;  /* 0x0000000a000a7312 */ /* 0x000e620000301c00 */
[----:B------:R-:W-:Y:S02]  /*0e00*/  LEA.HI R5, R5, R0, RZ, 0x1 ;  /* 0x0000000005057211 */ /* 0x000fe400078f08ff */
[----:B------:R-:W-:-:S03]  /*0e10*/  ISETP.GE.AND P0, PT, R9, RZ, PT ;  /* 0x000000ff0900720c */ /* 0x000fc60003f06270 */
[----:B------:R-:W-:-:S04]  /*0e20*/  IMAD.MOV R0, RZ, RZ, -R5 ;  /* 0x000000ffff007224 */ /* 0x000fc800078e0a05 */
[----:B------:R-:W-:Y:S01]  /*0e30*/  @!P1 IMAD.MOV.U32 R5, RZ, RZ, R0 ;  /* 0x000000ffff059224 */ /* 0x000fe200078e0000 */
[----:B-1----:R-:W-:-:S10]  /*0e40*/  DMUL R12, R10, UR6 ;  /* 0x000000060a0c7c28 */ /* 0x002fd40008000000 */
[----:B------:R-:W1:Y:S02]  /*0e50*/  F2F.F32.F64 R12, R12 ;  /* 0x0000000c000c7310 */ /* 0x000e640000301000 */
[----:B-1----:R-:W-:-:S07]  /*0e60*/  FSEL R4, -R12, R12, !P0 ;  /* 0x0000000c0c047208 */ /* 0x002fce0004000100 */
.L_x_6:
[----:B------:R-:W-:Y:S05]  /*0e70*/  BSYNC.RECONVERGENT B0 ;  /* 0x0000000000007941 */ /* 0x000fea0003800200 */
.L_x_5:
[----:B------:R-:W-:Y:S01]  /*0e80*/  FMUL R9, R4, R4 ;  /* 0x0000000404097220 */ /* 0x000fe20000400000 */
[C---:B------:R-:W-:Y:S01]  /*0e90*/  LOP3.LUT R0, R5.reuse, 0x1, RZ, 0xc0, !PT ;  /* 0x0000000105007812 */ /* 0x040fe200078ec0ff */
[----:B------:R-:W-:Y:S01]  /*0ea0*/  VIADD R5, R5, 0x1 ;  /* 0x0000000105057836 */ /* 0x000fe20000000000 */
[----:B------:R-:W-:Y:S01]  /*0eb0*/  UIADD3 UR4, UPT, UPT, UR4, 0x1, URZ ;  /* 0x0000000104047890 */ /* 0x000fe2000fffe0ff */
[----:B------:R-:W-:Y:S01]  /*0ec0*/  FFMA R15, R9, R15, -0.0013887860113754868507 ;  /* 0xbab607ed090f7423 */ /* 0x000fe2000000000f */
[----:B------:R-:W-:Y:S02]  /*0ed0*/  ISETP.NE.U32.AND P0, PT, R0, 0x1, PT ;  /* 0x000000010000780c */ /* 0x000fe40003f05070 */
[----:B------:R-:W-:Y:S01]  /*0ee0*/  LOP3.LUT P1, RZ, R5, 0x2, RZ, 0xc0, !PT ;  /* 0x0000000205ff7812 */ /* 0x000fe2000782c0ff */
[----:B------:R-:W-:Y:S01]  /*0ef0*/  UISETP.NE.AND UP0, UPT, UR4, 0x64, UPT ;  /* 0x000000640400788c */ /* 0x000fe2000bf05270 */
[----:B------:R-:W-:Y:S02]  /*0f00*/  FSEL R14, R14, 0.0083327032625675201416, P0 ;  /* 0x3c0885e40e0e7808 */ /* 0x000fe40000000000 */
[----:B------:R-:W-:-:S02]  /*0f10*/  FSEL R10, R15, -0.00019574658654164522886, P0 ;  /* 0xb94d41530f0a7808 */ /* 0x000fc40000000000 */
[----:B------:R-:W-:Y:S02]  /*0f20*/  FSEL R0, R4, 1, !P0 ;  /* 0x3f80000004007808 */ /* 0x000fe40004000000 */
[----:B------:R-:W-:Y:S01]  /*0f30*/  FSEL R7, -R7, -0.16666662693023681641, P0 ;  /* 0xbe2aaaa807077808 */ /* 0x000fe20000000100 */
[C---:B------:R-:W-:Y:S02]  /*0f40*/  FFMA R10, R9.reuse, R10, R14 ;  /* 0x0000000a090a7223 */ /* 0x040fe4000000000e */
[C---:B------:R-:W-:Y:S02]  /*0f50*/  FFMA R5, R9.reuse, R0, RZ ;  /* 0x0000000009057223 */ /* 0x040fe400000000ff */
[----:B------:R-:W-:-:S04]  /*0f60*/  FFMA R7, R9, R10, R7 ;  /* 0x0000000a09077223 */ /* 0x000fc80000000007 */
[----:B------:R-:W-:-:S04]  /*0f70*/  FFMA R5, R5, R7, R0 ;  /* 0x0000000705057223 */ /* 0x000fc80000000000 */
[----:B------:R-:W-:-:S04]  /*0f80*/  @P1 FADD R5, RZ, -R5 ;  /* 0x80000005ff051221 */ /* 0x000fc80000000000 */
[----:B------:R-:W-:Y:S01]  /*0f90*/  FADD R9, R8, R5 ;  /* 0x0000000508097221 */ /* 0x000fe20000000000 */
[----:B------:R-:W-:Y:S06]  /*0fa0*/  BRA.U UP0, `(.L_x_10) ;  /* 0xfffffff100487547 */ /* 0x000fec000b83ffff */
[----:B------:R-:W-:Y:S01]  /*0fb0*/  STG.E desc[UR8][R2.64], R9 ;  /* 0x0000000902007986 */ /* 0x000fe2000c101908 */
[----:B------:R-:W-:Y:S05]  /*0fc0*/  EXIT ;  /* 0x000000000000794d */ /* 0x000fea0003800000 */
.L_x_11:
[----:B------:R-:W-:-:S00]  /*0fd0*/  BRA `(.L_x_11) ;  /* 0xfffffffc00fc7947 */ /* 0x000fc0000383ffff */
[----:B------:R-:W-:-:S00]  /*0fe0*/  NOP ;  /* 0x0000000000007918 */ /* 0x000fc00000000000 */
        /* <DEDUP_REMOVED lines=9> */
.L_x_12:


//--------------------- .nv.global.init           --------------------------
	.section	.nv.global.init,"aw",@progbits
	.align	4
.nv.global.init:
	.type		__cudart_i2opi_f,@object
	.size		__cudart_i2opi_f,(.L_0 - __cudart_i2opi_f)
__cudart_i2opi_f:
        /*0000*/ 	.byte	0x41, 0x90, 0x43, 0x3c, 0x99, 0x95, 0x62, 0xdb, 0xc0, 0xdd, 0x34, 0xf5, 0xd1, 0x57, 0x27, 0xfc
        /*0010*/ 	.byte	0x29, 0x15, 0x44, 0x4e, 0x6e, 0x83, 0xf9, 0xa2
.L_0:


//--------------------- .nv.shared.reserved.0     --------------------------
	.section	.nv.shared.reserved.0,"aw",@nobits
	.weak		__nv_reservedSMEM_offset_0_alias
	.size		__nv_reservedSMEM_offset_0_alias, 0, 64
	.other		__nv_reservedSMEM_offset_0_alias,@"STO_CUDA_RESERVED_SHARED STV_DEFAULT"
__nv_reservedSMEM_offset_0_alias:
	.zero		0
	.zero		64


//--------------------- .nv.constant0._Z14compute_kernelPfi --------------------------
	.section	.nv.constant0._Z14compute_kernelPfi,"a",@progbits
	.sectionflags	@""
	.align	4
.nv.constant0._Z14compute_kernelPfi:
	.zero		908


//--------------------- SYMBOLS --------------------------

	.type		.nv.reservedSmem.offset0,@object
	.size		.nv.reservedSmem.offset0,0x4
